	.headerflags	@"EF_CUDA_TEXMODE_UNIFIED EF_CUDA_64BIT_ADDRESS EF_CUDA_ACCELERATORS EF_CUDA_SM90 EF_CUDA_VIRTUAL_SM(EF_CUDA_SM90)"
	.elftype	@"ET_EXEC"


//--------------------- .nv.info                  --------------------------
	.section	.nv.info,"",@"SHT_CUDA_INFO"
	.align	4


	//----- nvinfo : EIATTR_REGCOUNT
	.align		4
        /*0000*/ 	.byte	0x04, 0x2f
        /*0002*/ 	.short	(.L_1 - .L_0)
	.align		4
.L_0:
        /*0004*/ 	.word	index@(triton_poi_fused_repeat_19)
        /*0008*/ 	.word	0x0000000c


	//----- nvinfo : EIATTR_MIN_STACK_SIZE
	.align		4
.L_1:
        /*000c*/ 	.byte	0x04, 0x12
        /*000e*/ 	.short	(.L_3 - .L_2)
	.align		4
.L_2:
        /*0010*/ 	.word	index@(triton_poi_fused_repeat_19)
        /*0014*/ 	.word	0x00000000


	//----- nvinfo : EIATTR_FRAME_SIZE
	.align		4
.L_3:
        /*0018*/ 	.byte	0x04, 0x11
        /*001a*/ 	.short	(.L_5 - .L_4)
	.align		4
.L_4:
        /*001c*/ 	.word	index@(triton_poi_fused_repeat_19)
        /*0020*/ 	.word	0x00000000


	//----- nvinfo : EIATTR_MIN_STACK_SIZE
	.align		4
.L_5:
        /*0024*/ 	.byte	0x04, 0x12
        /*0026*/ 	.short	(.L_7 - .L_6)
	.align		4
.L_6:
        /*0028*/ 	.word	index@(triton_poi_fused_repeat_19)
        /*002c*/ 	.word	0x00000000
.L_7:


//--------------------- .nv.info.triton_poi_fused_repeat_19 --------------------------
	.section	.nv.info.triton_poi_fused_repeat_19,"",@"SHT_CUDA_INFO"
	.sectionflags	@""
	.align	4


	//----- nvinfo : EIATTR_CUDA_API_VERSION
	.align		4
        /*0000*/ 	.byte	0x04, 0x37
        /*0002*/ 	.short	(.L_9 - .L_8)
.L_8:
        /*0004*/ 	.word	0x0000007c


	//----- nvinfo : EIATTR_KPARAM_INFO
	.align		4
.L_9:
        /*0008*/ 	.byte	0x04, 0x17
        /*000a*/ 	.short	(.L_11 - .L_10)
.L_10:
        /*000c*/ 	.word	0x00000000
        /*0010*/ 	.short	0x0002
        /*0012*/ 	.short	0x0010
        /*0014*/ 	.byte	0x00, 0xf0, 0x11, 0x00


	//----- nvinfo : EIATTR_KPARAM_INFO
	.align		4
.L_11:
        /*0018*/ 	.byte	0x04, 0x17
        /*001a*/ 	.short	(.L_13 - .L_12)
.L_12:
        /*001c*/ 	.word	0x00000000
        /*0020*/ 	.short	0x0001
        /*0022*/ 	.short	0x0008
        /*0024*/ 	.byte	0x00, 0xf4, 0x21, 0x00


	//----- nvinfo : EIATTR_KPARAM_INFO
	.align		4
.L_13:
        /*0028*/ 	.byte	0x04, 0x17
        /*002a*/ 	.short	(.L_15 - .L_14)
.L_14:
        /*002c*/ 	.word	0x00000000
        /*0030*/ 	.short	0x0000
        /*0032*/ 	.short	0x0000
        /*0034*/ 	.byte	0x00, 0xf4, 0x21, 0x00


	//----- nvinfo : EIATTR_SPARSE_MMA_MASK
	.align		4
.L_15:
        /*0038*/ 	.byte	0x03, 0x50
        /*003a*/ 	.short	0x0000


	//----- nvinfo : EIATTR_MAXREG_COUNT
	.align		4
        /*003c*/ 	.byte	0x03, 0x1b
        /*003e*/ 	.short	0x00ff


	//----- nvinfo : EIATTR_EXIT_INSTR_OFFSETS
	.align		4
        /*0040*/ 	.byte	0x04, 0x1c
        /*0042*/ 	.short	(.L_17 - .L_16)


	//   ....[0]....
.L_16:
        /*0044*/ 	.word	0x000001f0


	//   ....[1]....
        /*0048*/ 	.word	0x00000210


	//----- nvinfo : EIATTR_REQNTID
	.align		4
.L_17:
        /*004c*/ 	.byte	0x04, 0x10
        /*004e*/ 	.short	(.L_19 - .L_18)
.L_18:
        /*0050*/ 	.word	0x00000080
        /*0054*/ 	.word	0x00000001
        /*0058*/ 	.word	0x00000001


	//----- nvinfo : EIATTR_CRS_STACK_SIZE
	.align		4
.L_19:
        /*005c*/ 	.byte	0x04, 0x1e
        /*005e*/ 	.short	(.L_21 - .L_20)
.L_20:
        /*0060*/ 	.word	0x00000000


	//----- nvinfo : EIATTR_CBANK_PARAM_SIZE
	.align		4
.L_21:
        /*0064*/ 	.byte	0x03, 0x19
        /*0066*/ 	.short	0x0014


	//----- nvinfo : EIATTR_PARAM_CBANK
	.align		4
        /*0068*/ 	.byte	0x04, 0x0a
        /*006a*/ 	.short	(.L_23 - .L_22)
	.align		4
.L_22:
        /*006c*/ 	.word	index@(.nv.constant0.triton_poi_fused_repeat_19)
        /*0070*/ 	.short	0x0210
        /*0072*/ 	.short	0x0014


	//----- nvinfo : EIATTR_SW_WAR
	.align		4
.L_23:
        /*0074*/ 	.byte	0x04, 0x36
        /*0076*/ 	.short	(.L_25 - .L_24)
.L_24:
        /*0078*/ 	.word	0x00000008
.L_25:


//--------------------- .nv.callgraph             --------------------------
	.section	.nv.callgraph,"",@"SHT_CUDA_CALLGRAPH"
	.align	4
	.sectionentsize	8
	.align		4
        /*0000*/ 	.word	0x00000000
	.align		4
        /*0004*/ 	.word	0xffffffff
	.align		4
        /*0008*/ 	.word	0x00000000
	.align		4
        /*000c*/ 	.word	0xfffffffe
	.align		4
        /*0010*/ 	.word	0x00000000
	.align		4
        /*0014*/ 	.word	0xfffffffd
	.align		4
        /*0018*/ 	.word	0x00000000
	.align		4
        /*001c*/ 	.word	0xfffffffc


//--------------------- .text.triton_poi_fused_repeat_19 --------------------------
	.section	.text.triton_poi_fused_repeat_19,"ax",@progbits
	.align	128
        .global         triton_poi_fused_repeat_19
        .type           triton_poi_fused_repeat_19,@function
        .size           triton_poi_fused_repeat_19,(.L_x_3 - triton_poi_fused_repeat_19)
        .other          triton_poi_fused_repeat_19,@"STO_CUDA_ENTRY STV_DEFAULT"
triton_poi_fused_repeat_19:
.text.triton_poi_fused_repeat_19:
[----:B------:R-:W0:Y:S02]  /*0000*/  LDC R1, c[0x0][0x28] ;  /* 0x00000a00ff017b82 */ /* 0x000e240000000800 */
[----:B------:R-:W1:Y:S01]  /*0010*/  S2R R0, SR_TID.X ;  /* 0x0000000000007919 */ /* 0x000e620000002100 */
[----:B------:R-:W2:Y:S01]  /*0020*/  LDC.64 R4, c[0x0][0x218] ;  /* 0x00008600ff047b82 */ /* 0x000ea20000000a00 */
[----:B------:R-:W-:Y:S01]  /*0030*/  ULDC.64 UR4, c[0x0][0x208] ;  /* 0x0000820000047ab9 */ /* 0x000fe20000000a00 */
[----:B------:R-:W-:Y:S01]  /*0040*/  BSSY B0, `(.L_x_0) ;  /* 0x000001a000007945 */ /* 0x000fe20003800000 */
[----:B------:R-:W3:Y:S01]  /*0050*/  S2R R7, SR_CTAID.X ;  /* 0x0000000000077919 */ /* 0x000ee20000002500 */
[----:B-1----:R-:W-:-:S05]  /*0060*/  IMAD.SHL.U32 R0, R0, 0x2, RZ ;  /* 0x0000000200007824 */ /* 0x002fca00078e00ff */
[----:B------:R-:W-:-:S05]  /*0070*/  LOP3.LUT R0, R0, 0xfe, RZ, 0xc0, !PT ;  /* 0x000000fe00007812 */ /* 0x000fca00078ec0ff */
[----:B---3--:R-:W-:-:S04]  /*0080*/  IMAD R7, R7, 0x100, R0 ;  /* 0x0000010007077824 */ /* 0x008fc800078e0200 */
[C---:B--2---:R-:W-:Y:S01]  /*0090*/  IMAD.WIDE R4, R7.reuse, 0x4, R4 ;  /* 0x0000000407047825 */ /* 0x044fe200078e0204 */
[----:B------:R-:W-:Y:S02]  /*00a0*/  SHF.R.S32.HI R0, RZ, 0x1f, R7 ;  /* 0x0000001fff007819 */ /* 0x000fe40000011407 */
[----:B------:R-:W-:Y:S02]  /*00b0*/  ISETP.GE.AND P0, PT, R7, 0x800, PT ;  /* 0x000008000700780c */ /* 0x000fe40003f06270 */
[----:B------:R-:W-:-:S04]  /*00c0*/  LEA.HI R0, R0, R7, RZ, 0x9 ;  /* 0x0000000700007211 */ /* 0x000fc800078f48ff */
[----:B------:R-:W-:-:S05]  /*00d0*/  LOP3.LUT R0, R0, 0xfffffe00, RZ, 0xc0, !PT ;  /* 0xfffffe0000007812 */ /* 0x000fca00078ec0ff */
[----:B------:R-:W-:-:S05]  /*00e0*/  IMAD.IADD R6, R7, 0x1, -R0 ;  /* 0x0000000107067824 */ /* 0x000fca00078e0a00 */
[----:B------:R-:W-:-:S04]  /*00f0*/  PRMT R2, R6, 0x9910, RZ ;  /* 0x0000991006027816 */ /* 0x000fc800000000ff */
[----:B------:R-:W-:-:S04]  /*0100*/  SHF.R.S32.HI R2, RZ, 0xf, R2 ;  /* 0x0000000fff027819 */ /* 0x000fc80000011402 */
[----:B------:R-:W-:-:S04]  /*0110*/  LOP3.LUT R3, R2, 0xffff, RZ, 0xc0, !PT ;  /* 0x0000ffff02037812 */ /* 0x000fc800078ec0ff */
[----:B------:R-:W-:-:S04]  /*0120*/  LEA.HI R2, R3, R6, RZ, 0x15 ;  /* 0x0000000603027211 */ /* 0x000fc800078fa8ff */
[----:B------:R-:W-:-:S05]  /*0130*/  LOP3.LUT R2, R2, 0xffe0, RZ, 0xc0, !PT ;  /* 0x0000ffe002027812 */ /* 0x000fca00078ec0ff */
[----:B------:R-:W-:Y:S02]  /*0140*/  IMAD.MOV R9, RZ, RZ, -R2 ;  /* 0x000000ffff097224 */ /* 0x000fe400078e0a02 */
[----:B------:R-:W1:Y:S03]  /*0150*/  LDC.64 R2, c[0x0][0x210] ;  /* 0x00008400ff027b82 */ /* 0x000e660000000a00 */
[----:B------:R-:W-:-:S05]  /*0160*/  PRMT R9, R9, 0x7710, RZ ;  /* 0x0000771009097816 */ /* 0x000fca00000000ff */
[----:B------:R-:W-:-:S05]  /*0170*/  IMAD.IADD R6, R6, 0x1, R9 ;  /* 0x0000000106067824 */ /* 0x000fca00078e0209 */
[----:B------:R-:W-:Y:S02]  /*0180*/  PRMT R9, R6, 0x9910, RZ ;  /* 0x0000991006097816 */ /* 0x000fe400000000ff */
[----:B------:R-:W-:-:S03]  /*0190*/  CS2R R6, SRZ ;  /* 0x0000000000067805 */ /* 0x000fc6000001ff00 */
[----:B------:R-:W-:-:S04]  /*01a0*/  IMAD.IADD R9, R0, 0x1, R9 ;  /* 0x0000000100097824 */ /* 0x000fc800078e0209 */
[----:B-1----:R-:W-:Y:S01]  /*01b0*/  IMAD.WIDE R2, R9, 0x4, R2 ;  /* 0x0000000409027825 */ /* 0x002fe200078e0202 */
[----:B------:R-:W-:Y:S06]  /*01c0*/  @P0 BRA `(.L_x_1) ;  /* 0x0000000000040947 */ /* 0x000fec0003800000 */
[----:B------:R1:W5:Y:S02]  /*01d0*/  LDG.E.64 R6, desc[UR4][R2.64] ;  /* 0x0000000402067981 */ /* 0x000364000c1e1b00 */
.L_x_1:
[----:B------:R-:W-:Y:S05]  /*01e0*/  BSYNC B0 ;  /* 0x0000000000007941 */ /* 0x000fea0003800000 */
.L_x_0:
[----:B------:R-:W-:Y:S05]  /*01f0*/  @P0 EXIT ;  /* 0x000000000000094d */ /* 0x000fea0003800000 */
[----:B-----5:R-:W-:Y:S01]  /*0200*/  STG.E.64 desc[UR4][R4.64], R6 ;  /* 0x0000000604007986 */ /* 0x020fe2000c101b04 */
[----:B------:R-:W-:Y:S05]  /*0210*/  EXIT ;  /* 0x000000000000794d */ /* 0x000fea0003800000 */
.L_x_2:
[----:B------:R-:W-:-:S00]  /*0220*/  BRA `(.L_x_2) ;  /* 0xfffffffc00fc7947 */ /* 0x000fc0000383ffff */
[----:B------:R-:W-:-:S00]  /*0230*/  NOP ;  /* 0x0000000000007918 */ /* 0x000fc00000000000 */
        /* <DEDUP_REMOVED lines=12> */
.L_x_3:


//--------------------- .nv.constant0.triton_poi_fused_repeat_19 --------------------------
	.section	.nv.constant0.triton_poi_fused_repeat_19,"a",@progbits
	.sectionflags	@""
	.align	4
.nv.constant0.triton_poi_fused_repeat_19:
	.zero		548
